//
// Generated by NVIDIA NVVM Compiler
//
// Compiler Build ID: CL-36424714
// Cuda compilation tools, release 13.0, V13.0.88
// Based on NVVM 20.0.0
//

.version 9.0
.target sm_100
.address_size 64

	// .globl	_Z11scaleVectorPffi

.visible .entry _Z11scaleVectorPffi(
	.param .u64 .ptr .align 1 _Z11scaleVectorPffi_param_0,
	.param .f32 _Z11scaleVectorPffi_param_1,
	.param .u32 _Z11scaleVectorPffi_param_2
)
{
	.reg .pred 	%p<2>;
	.reg .b32 	%r<6>;
	.reg .b32 	%f<4>;
	.reg .b64 	%rd<5>;

	ld.param.u64 	%rd1, [_Z11scaleVectorPffi_param_0];
	ld.param.f32 	%f1, [_Z11scaleVectorPffi_param_1];
	ld.param.u32 	%r2, [_Z11scaleVectorPffi_param_2];
	mov.u32 	%r3, %ctaid.x;
	mov.u32 	%r4, %ntid.x;
	mov.u32 	%r5, %tid.x;
	mad.lo.s32 	%r1, %r3, %r4, %r5;
	setp.ge.s32 	%p1, %r1, %r2;
	@%p1 bra 	$L__BB0_2;
	cvta.to.global.u64 	%rd2, %rd1;
	mul.wide.s32 	%rd3, %r1, 4;
	add.s64 	%rd4, %rd2, %rd3;
	ld.global.f32 	%f2, [%rd4];
	mul.f32 	%f3, %f1, %f2;
	st.global.f32 	[%rd4], %f3;
$L__BB0_2:
	ret;

}
	// .globl	_Z9vectorMulPfS_S_i
.visible .entry _Z9vectorMulPfS_S_i(
	.param .u64 .ptr .align 1 _Z9vectorMulPfS_S_i_param_0,
	.param .u64 .ptr .align 1 _Z9vectorMulPfS_S_i_param_1,
	.param .u64 .ptr .align 1 _Z9vectorMulPfS_S_i_param_2,
	.param .u32 _Z9vectorMulPfS_S_i_param_3
)
{
	.reg .pred 	%p<2>;
	.reg .b32 	%r<6>;
	.reg .b32 	%f<4>;
	.reg .b64 	%rd<11>;

	ld.param.u64 	%rd1, [_Z9vectorMulPfS_S_i_param_0];
	ld.param.u64 	%rd2, [_Z9vectorMulPfS_S_i_param_1];
	ld.param.u64 	%rd3, [_Z9vectorMulPfS_S_i_param_2];
	ld.param.u32 	%r2, [_Z9vectorMulPfS_S_i_param_3];
	mov.u32 	%r3, %ctaid.x;
	mov.u32 	%r4, %ntid.x;
	mov.u32 	%r5, %tid.x;
	mad.lo.s32 	%r1, %r3, %r4, %r5;
	setp.ge.s32 	%p1, %r1, %r2;
	@%p1 bra 	$L__BB1_2;
	cvta.to.global.u64 	%rd4, %rd1;
	cvta.to.global.u64 	%rd5, %rd2;
	cvta.to.global.u64 	%rd6, %rd3;
	mul.wide.s32 	%rd7, %r1, 4;
	add.s64 	%rd8, %rd4, %rd7;
	ld.global.f32 	%f1, [%rd8];
	add.s64 	%rd9, %rd5, %rd7;
	ld.global.f32 	%f2, [%rd9];
	mul.f32 	%f3, %f1, %f2;
	add.s64 	%rd10, %rd6, %rd7;
	st.global.f32 	[%rd10], %f3;
$L__BB1_2:
	ret;

}


// ===== COMPILED SASS (sm_100) =====

	.target	sm_100

	.elftype	@"ET_EXEC"


//--------------------- .note.nv.tkinfo           --------------------------
	.section	.note.nv.tkinfo,"",@"SHT_NOTE"
	.sectionflags	@"SHF_NOTE_NV_TKINFO"
	.tkinfo
        /*0018*/ 	.word	0x00000002
        /*0030*/ 	.string	""
        /*0030*/ 	.string	"ptxas"
        /*0030*/ 	.string	"Cuda compilation tools, release 13.0, V13.0.88"
        /*0030*/ 	.string	"Build cuda_13.0.r13.0/compiler.36424714_0"
        /*0030*/ 	.string	"-arch sm_100 -m 64 "



//--------------------- .note.nv.cuinfo           --------------------------
	.section	.note.nv.cuinfo,"",@"SHT_NOTE"
	.sectionflags	@"SHF_NOTE_NV_CUINFO"
        /*0018*/ 	.short	0x0002
        /*001a*/ 	.short	0x0064
        /*001c*/ 	.short	0x0082
	.zero		2


//--------------------- .nv.info                  --------------------------
	.section	.nv.info,"",@"SHT_CUDA_INFO"
	.align	4


	//----- nvinfo : EIATTR_REGCOUNT
	.align		4
        /*0000*/ 	.byte	0x04, 0x2f
        /*0002*/ 	.short	(.L_1 - .L_0)
	.align		4
.L_0:
        /*0004*/ 	.word	index@(_Z11scaleVectorPffi)
        /*0008*/ 	.word	0x00000008


	//----- nvinfo : EIATTR_FRAME_SIZE
	.align		4
.L_1:
        /*000c*/ 	.byte	0x04, 0x11
        /*000e*/ 	.short	(.L_3 - .L_2)
	.align		4
.L_2:
        /*0010*/ 	.word	index@(_Z11scaleVectorPffi)
        /*0014*/ 	.word	0x00000000


	//----- nvinfo : EIATTR_REGCOUNT
	.align		4
.L_3:
        /*0018*/ 	.byte	0x04, 0x2f
        /*001a*/ 	.short	(.L_5 - .L_4)
	.align		4
.L_4:
        /*001c*/ 	.word	index@(_Z9vectorMulPfS_S_i)
        /*0020*/ 	.word	0x0000000c


	//----- nvinfo : EIATTR_FRAME_SIZE
	.align		4
.L_5:
        /*0024*/ 	.byte	0x04, 0x11
        /*0026*/ 	.short	(.L_7 - .L_6)
	.align		4
.L_6:
        /*0028*/ 	.word	index@(_Z9vectorMulPfS_S_i)
        /*002c*/ 	.word	0x00000000


	//----- nvinfo : EIATTR_MIN_STACK_SIZE
	.align		4
.L_7:
        /*0030*/ 	.byte	0x04, 0x12
        /*0032*/ 	.short	(.L_9 - .L_8)
	.align		4
.L_8:
        /*0034*/ 	.word	index@(_Z9vectorMulPfS_S_i)
        /*0038*/ 	.word	0x00000000


	//----- nvinfo : EIATTR_MIN_STACK_SIZE
	.align		4
.L_9:
        /*003c*/ 	.byte	0x04, 0x12
        /*003e*/ 	.short	(.L_11 - .L_10)
	.align		4
.L_10:
        /*0040*/ 	.word	index@(_Z11scaleVectorPffi)
        /*0044*/ 	.word	0x00000000
.L_11:


//--------------------- .nv.compat                --------------------------
	.section	.nv.compat,"",@"SHT_CUDA_COMPAT_INFO"
	.align	4
        /*0000*/ 	.byte	0x02, 0x09, 0x00, 0x00, 0x02, 0x02, 0x01, 0x00, 0x02, 0x05, 0x05, 0x00, 0x03, 0x07, 0x01, 0x01
        /*0010*/ 	.byte	0x02, 0x03, 0x00, 0x00, 0x02, 0x06, 0x01, 0x00, 0x04, 0x0b, 0x08, 0x00, 0x09, 0x00, 0x00, 0x00
        /*0020*/ 	.byte	0x00, 0x00, 0x00, 0x00


//--------------------- .nv.info._Z9vectorMulPfS_S_i --------------------------
	.section	.nv.info._Z9vectorMulPfS_S_i,"",@"SHT_CUDA_INFO"
	.sectionflags	@""
	.align	4


	//----- nvinfo : EIATTR_CUDA_API_VERSION
	.align		4
        /*0000*/ 	.byte	0x04, 0x37
        /*0002*/ 	.short	(.L_13 - .L_12)
.L_12:
        /*0004*/ 	.word	0x00000082


	//----- nvinfo : EIATTR_KPARAM_INFO
	.align		4
.L_13:
        /*0008*/ 	.byte	0x04, 0x17
        /*000a*/ 	.short	(.L_15 - .L_14)
.L_14:
        /*000c*/ 	.word	0x00000000
        /*0010*/ 	.short	0x0003
        /*0012*/ 	.short	0x0018
        /*0014*/ 	.byte	0x00, 0xf0, 0x11, 0x00


	//----- nvinfo : EIATTR_KPARAM_INFO
	.align		4
.L_15:
        /*0018*/ 	.byte	0x04, 0x17
        /*001a*/ 	.short	(.L_17 - .L_16)
.L_16:
        /*001c*/ 	.word	0x00000000
        /*0020*/ 	.short	0x0002
        /*0022*/ 	.short	0x0010
        /*0024*/ 	.byte	0x00, 0xf5, 0x21, 0x00


	//----- nvinfo : EIATTR_KPARAM_INFO
	.align		4
.L_17:
        /*0028*/ 	.byte	0x04, 0x17
        /*002a*/ 	.short	(.L_19 - .L_18)
.L_18:
        /*002c*/ 	.word	0x00000000
        /*0030*/ 	.short	0x0001
        /*0032*/ 	.short	0x0008
        /*0034*/ 	.byte	0x00, 0xf5, 0x21, 0x00


	//----- nvinfo : EIATTR_KPARAM_INFO
	.align		4
.L_19:
        /*0038*/ 	.byte	0x04, 0x17
        /*003a*/ 	.short	(.L_21 - .L_20)
.L_20:
        /*003c*/ 	.word	0x00000000
        /*0040*/ 	.short	0x0000
        /*0042*/ 	.short	0x0000
        /*0044*/ 	.byte	0x00, 0xf5, 0x21, 0x00


	//----- nvinfo : EIATTR_SPARSE_MMA_MASK
	.align		4
.L_21:
        /*0048*/ 	.byte	0x03, 0x50
        /*004a*/ 	.short	0x0000


	//----- nvinfo : EIATTR_MAXREG_COUNT
	.align		4
        /*004c*/ 	.byte	0x03, 0x1b
        /*004e*/ 	.short	0x00ff


	//----- nvinfo : EIATTR_MERCURY_ISA_VERSION
	.align		4
        /*0050*/ 	.byte	0x03, 0x5f
        /*0052*/ 	.short	0x0101


	//----- nvinfo : EIATTR_VRC_CTA_INIT_COUNT
	.align		4
        /*0054*/ 	.byte	0x02, 0x4a
	.zero		1
	.zero		1


	//----- nvinfo : EIATTR_EXIT_INSTR_OFFSETS
	.align		4
        /*0058*/ 	.byte	0x04, 0x1c
        /*005a*/ 	.short	(.L_23 - .L_22)


	//   ....[0]....
.L_22:
        /*005c*/ 	.word	0x00000070


	//   ....[1]....
        /*0060*/ 	.word	0x00000130


	//----- nvinfo : EIATTR_CBANK_PARAM_SIZE
	.align		4
.L_23:
        /*0064*/ 	.byte	0x03, 0x19
        /*0066*/ 	.short	0x001c


	//----- nvinfo : EIATTR_PARAM_CBANK
	.align		4
        /*0068*/ 	.byte	0x04, 0x0a
        /*006a*/ 	.short	(.L_25 - .L_24)
	.align		4
.L_24:
        /*006c*/ 	.word	index@(.nv.constant0._Z9vectorMulPfS_S_i)
        /*0070*/ 	.short	0x0380
        /*0072*/ 	.short	0x001c


	//----- nvinfo : EIATTR_SW_WAR
	.align		4
.L_25:
        /*0074*/ 	.byte	0x04, 0x36
        /*0076*/ 	.short	(.L_27 - .L_26)
.L_26:
        /*0078*/ 	.word	0x00000008
.L_27:


//--------------------- .nv.info._Z11scaleVectorPffi --------------------------
	.section	.nv.info._Z11scaleVectorPffi,"",@"SHT_CUDA_INFO"
	.sectionflags	@""
	.align	4


	//----- nvinfo : EIATTR_CUDA_API_VERSION
	.align		4
        /*0000*/ 	.byte	0x04, 0x37
        /*0002*/ 	.short	(.L_29 - .L_28)
.L_28:
        /*0004*/ 	.word	0x00000082


	//----- nvinfo : EIATTR_KPARAM_INFO
	.align		4
.L_29:
        /*0008*/ 	.byte	0x04, 0x17
        /*000a*/ 	.short	(.L_31 - .L_30)
.L_30:
        /*000c*/ 	.word	0x00000000
        /*0010*/ 	.short	0x0002
        /*0012*/ 	.short	0x000c
        /*0014*/ 	.byte	0x00, 0xf0, 0x11, 0x00


	//----- nvinfo : EIATTR_KPARAM_INFO
	.align		4
.L_31:
        /*0018*/ 	.byte	0x04, 0x17
        /*001a*/ 	.short	(.L_33 - .L_32)
.L_32:
        /*001c*/ 	.word	0x00000000
        /*0020*/ 	.short	0x0001
        /*0022*/ 	.short	0x0008
        /*0024*/ 	.byte	0x00, 0xf0, 0x11, 0x00


	//----- nvinfo : EIATTR_KPARAM_INFO
	.align		4
.L_33:
        /*0028*/ 	.byte	0x04, 0x17
        /*002a*/ 	.short	(.L_35 - .L_34)
.L_34:
        /*002c*/ 	.word	0x00000000
        /*0030*/ 	.short	0x0000
        /*0032*/ 	.short	0x0000
        /*0034*/ 	.byte	0x00, 0xf5, 0x21, 0x00


	//----- nvinfo : EIATTR_SPARSE_MMA_MASK
	.align		4
.L_35:
        /*0038*/ 	.byte	0x03, 0x50
        /*003a*/ 	.short	0x0000


	//----- nvinfo : EIATTR_MAXREG_COUNT
	.align		4
        /*003c*/ 	.byte	0x03, 0x1b
        /*003e*/ 	.short	0x00ff


	//----- nvinfo : EIATTR_MERCURY_ISA_VERSION
	.align		4
        /*0040*/ 	.byte	0x03, 0x5f
        /*0042*/ 	.short	0x0101


	//----- nvinfo : EIATTR_VRC_CTA_INIT_COUNT
	.align		4
        /*0044*/ 	.byte	0x02, 0x4a
	.zero		1
	.zero		1


	//----- nvinfo : EIATTR_EXIT_INSTR_OFFSETS
	.align		4
        /*0048*/ 	.byte	0x04, 0x1c
        /*004a*/ 	.short	(.L_37 - .L_36)


	//   ....[0]....
.L_36:
        /*004c*/ 	.word	0x00000070


	//   ....[1]....
        /*0050*/ 	.word	0x000000f0


	//----- nvinfo : EIATTR_CBANK_PARAM_SIZE
	.align		4
.L_37:
        /*0054*/ 	.byte	0x03, 0x19
        /*0056*/ 	.short	0x0010


	//----- nvinfo : EIATTR_PARAM_CBANK
	.align		4
        /*0058*/ 	.byte	0x04, 0x0a
        /*005a*/ 	.short	(.L_39 - .L_38)
	.align		4
.L_38:
        /*005c*/ 	.word	index@(.nv.constant0._Z11scaleVectorPffi)
        /*0060*/ 	.short	0x0380
        /*0062*/ 	.short	0x0010


	//----- nvinfo : EIATTR_SW_WAR
	.align		4
.L_39:
        /*0064*/ 	.byte	0x04, 0x36
        /*0066*/ 	.short	(.L_41 - .L_40)
.L_40:
        /*0068*/ 	.word	0x00000008
.L_41:


//--------------------- .nv.callgraph             --------------------------
	.section	.nv.callgraph,"",@"SHT_CUDA_CALLGRAPH"
	.align	4
	.sectionentsize	8
	.align		4
        /*0000*/ 	.word	0x00000000
	.align		4
        /*0004*/ 	.word	0xffffffff
	.align		4
        /*0008*/ 	.word	0x00000000
	.align		4
        /*000c*/ 	.word	0xfffffffe
	.align		4
        /*0010*/ 	.word	0x00000000
	.align		4
        /*0014*/ 	.word	0xfffffffd
	.align		4
        /*0018*/ 	.word	0x00000000
	.align		4
        /*001c*/ 	.word	0xfffffffc


//--------------------- .text._Z9vectorMulPfS_S_i --------------------------
	.section	.text._Z9vectorMulPfS_S_i,"ax",@progbits
	.align	128
        .global         _Z9vectorMulPfS_S_i
        .type           _Z9vectorMulPfS_S_i,@function
        .size           _Z9vectorMulPfS_S_i,(.L_x_2 - _Z9vectorMulPfS_S_i)
        .other          _Z9vectorMulPfS_S_i,@"STO_CUDA_ENTRY STV_DEFAULT"
_Z9vectorMulPfS_S_i:
.text._Z9vectorMulPfS_S_i:
[----:B------:R-:W-:Y:S01]  /*0000*/  LDC R1, c[0x0][0x37c] ;  /* 0x0000df00ff017b82 */ /* 0x000fe20000000800 */
[----:B------:R-:W0:Y:S07]  /*0010*/  S2R R0, SR_TID.X ;  /* 0x0000000000007919 */ /* 0x000e2e0000002100 */
[----:B------:R-:W0:Y:S01]  /*0020*/  S2UR UR4, SR_CTAID.X ;  /* 0x00000000000479c3 */ /* 0x000e220000002500 */
[----:B------:R-:W1:Y:S07]  /*0030*/  LDCU UR5, c[0x0][0x398] ;  /* 0x00007300ff0577ac */ /* 0x000e6e0008000800 */
[----:B------:R-:W0:Y:S02]  /*0040*/  LDC R9, c[0x0][0x360] ;  /* 0x0000d800ff097b82 */ /* 0x000e240000000800 */
[----:B0-----:R-:W-:-:S05]  /*0050*/  IMAD R9, R9, UR4, R0 ;  /* 0x0000000409097c24 */ /* 0x001fca000f8e0200 */
[----:B-1----:R-:W-:-:S13]  /*0060*/  ISETP.GE.AND P0, PT, R9, UR5, PT ;  /* 0x0000000509007c0c */ /* 0x002fda000bf06270 */
[----:B------:R-:W-:Y:S05]  /*0070*/  @P0 EXIT ;  /* 0x000000000000094d */ /* 0x000fea0003800000 */
[----:B------:R-:W0:Y:S01]  /*0080*/  LDC.64 R2, c[0x0][0x380] ;  /* 0x0000e000ff027b82 */ /* 0x000e220000000a00 */
[----:B------:R-:W1:Y:S07]  /*0090*/  LDCU.64 UR4, c[0x0][0x358] ;  /* 0x00006b00ff0477ac */ /* 0x000e6e0008000a00 */
[----:B------:R-:W2:Y:S08]  /*00a0*/  LDC.64 R4, c[0x0][0x388] ;  /* 0x0000e200ff047b82 */ /* 0x000eb00000000a00 */
[----:B------:R-:W3:Y:S01]  /*00b0*/  LDC.64 R6, c[0x0][0x390] ;  /* 0x0000e400ff067b82 */ /* 0x000ee20000000a00 */
[----:B0-----:R-:W-:-:S06]  /*00c0*/  IMAD.WIDE R2, R9, 0x4, R2 ;  /* 0x0000000409027825 */ /* 0x001fcc00078e0202 */
[----:B-1----:R-:W4:Y:S01]  /*00d0*/  LDG.E R2, desc[UR4][R2.64] ;  /* 0x0000000402027981 */ /* 0x002f22000c1e1900 */
[----:B--2---:R-:W-:-:S06]  /*00e0*/  IMAD.WIDE R4, R9, 0x4, R4 ;  /* 0x0000000409047825 */ /* 0x004fcc00078e0204 */
[----:B------:R-:W4:Y:S01]  /*00f0*/  LDG.E R5, desc[UR4][R4.64] ;  /* 0x0000000404057981 */ /* 0x000f22000c1e1900 */
[----:B---3--:R-:W-:-:S04]  /*0100*/  IMAD.WIDE R6, R9, 0x4, R6 ;  /* 0x0000000409067825 */ /* 0x008fc800078e0206 */
[----:B----4-:R-:W-:-:S05]  /*0110*/  FMUL R9, R2, R5 ;  /* 0x0000000502097220 */ /* 0x010fca0000400000 */
[----:B------:R-:W-:Y:S01]  /*0120*/  STG.E desc[UR4][R6.64], R9 ;  /* 0x0000000906007986 */ /* 0x000fe2000c101904 */
[----:B------:R-:W-:Y:S05]  /*0130*/  EXIT ;  /* 0x000000000000794d */ /* 0x000fea0003800000 */
.L_x_0:
[----:B------:R-:W-:-:S00]  /*0140*/  BRA `(.L_x_0) ;  /* 0xfffffffc00fc7947 */ /* 0x000fc0000383ffff */
[----:B------:R-:W-:-:S00]  /*0150*/  NOP ;  /* 0x0000000000007918 */ /* 0x000fc00000000000 */
        /* <DEDUP_REMOVED lines=10> */
.L_x_2:


//--------------------- .text._Z11scaleVectorPffi --------------------------
	.section	.text._Z11scaleVectorPffi,"ax",@progbits
	.align	128
        .global         _Z11scaleVectorPffi
        .type           _Z11scaleVectorPffi,@function
        .size           _Z11scaleVectorPffi,(.L_x_3 - _Z11scaleVectorPffi)
        .other          _Z11scaleVectorPffi,@"STO_CUDA_ENTRY STV_DEFAULT"
_Z11scaleVectorPffi:
.text._Z11scaleVectorPffi:
        /* <DEDUP_REMOVED lines=9> */
[----:B------:R-:W1:Y:S01]  /*0090*/  LDCU.64 UR4, c[0x0][0x358] ;  /* 0x00006b00ff0477ac */ /* 0x000e620008000a00 */
[----:B------:R-:W2:Y:S01]  /*00a0*/  LDCU UR6, c[0x0][0x388] ;  /* 0x00007100ff0677ac */ /* 0x000ea20008000800 */
[----:B0-----:R-:W-:-:S05]  /*00b0*/  IMAD.WIDE R2, R5, 0x4, R2 ;  /* 0x0000000405027825 */ /* 0x001fca00078e0202 */
[----:B-1----:R-:W2:Y:S02]  /*00c0*/  LDG.E R0, desc[UR4][R2.64] ;  /* 0x0000000402007981 */ /* 0x002ea4000c1e1900 */
[----:B--2---:R-:W-:-:S05]  /*00d0*/  FMUL R5, R0, UR6 ;  /* 0x0000000600057c20 */ /* 0x004fca0008400000 */
[----:B------:R-:W-:Y:S01]  /*00e0*/  STG.E desc[UR4][R2.64], R5 ;  /* 0x0000000502007986 */ /* 0x000fe2000c101904 */
[----:B------:R-:W-:Y:S05]  /*00f0*/  EXIT ;  /* 0x000000000000794d */ /* 0x000fea0003800000 */
.L_x_1:
        /* <DEDUP_REMOVED lines=16> */
.L_x_3:


//--------------------- .nv.shared.reserved.0     --------------------------
	.section	.nv.shared.reserved.0,"aw",@nobits
	.weak		__nv_reservedSMEM_offset_0_alias
	.size		__nv_reservedSMEM_offset_0_alias, 0, 64
	.other		__nv_reservedSMEM_offset_0_alias,@"STO_CUDA_RESERVED_SHARED STV_DEFAULT"
__nv_reservedSMEM_offset_0_alias:
	.zero		0
	.zero		64


//--------------------- .nv.constant0._Z9vectorMulPfS_S_i --------------------------
	.section	.nv.constant0._Z9vectorMulPfS_S_i,"a",@progbits
	.sectionflags	@""
	.align	4
.nv.constant0._Z9vectorMulPfS_S_i:
	.zero		924


//--------------------- .nv.constant0._Z11scaleVectorPffi --------------------------
	.section	.nv.constant0._Z11scaleVectorPffi,"a",@progbits
	.sectionflags	@""
	.align	4
.nv.constant0._Z11scaleVectorPffi:
	.zero		912


//--------------------- SYMBOLS --------------------------

	.type		.nv.reservedSmem.offset0,@object
	.size		.nv.reservedSmem.offset0,0x4
